//
// Generated by NVIDIA NVVM Compiler
//
// Compiler Build ID: CL-36424714
// Cuda compilation tools, release 13.0, V13.0.88
// Based on NVVM 20.0.0
//

.version 9.0
.target sm_100
.address_size 64

	// .globl	saxpy

.visible .entry saxpy(
	.param .u32 saxpy_param_0,
	.param .f32 saxpy_param_1,
	.param .u64 .ptr .align 1 saxpy_param_2,
	.param .u64 .ptr .align 1 saxpy_param_3,
	.param .u64 .ptr .align 1 saxpy_param_4
)
{
	.reg .pred 	%p<2>;
	.reg .b32 	%r<6>;
	.reg .b32 	%f<5>;
	.reg .b64 	%rd<11>;

	ld.param.u32 	%r2, [saxpy_param_0];
	ld.param.f32 	%f1, [saxpy_param_1];
	ld.param.u64 	%rd1, [saxpy_param_2];
	ld.param.u64 	%rd2, [saxpy_param_3];
	ld.param.u64 	%rd3, [saxpy_param_4];
	mov.u32 	%r3, %ctaid.x;
	mov.u32 	%r4, %ntid.x;
	mov.u32 	%r5, %tid.x;
	mad.lo.s32 	%r1, %r3, %r4, %r5;
	setp.ge.s32 	%p1, %r1, %r2;
	@%p1 bra 	$L__BB0_2;
	cvta.to.global.u64 	%rd4, %rd1;
	cvta.to.global.u64 	%rd5, %rd2;
	cvta.to.global.u64 	%rd6, %rd3;
	mul.wide.s32 	%rd7, %r1, 4;
	add.s64 	%rd8, %rd4, %rd7;
	ld.global.f32 	%f2, [%rd8];
	add.s64 	%rd9, %rd5, %rd7;
	ld.global.f32 	%f3, [%rd9];
	fma.rn.f32 	%f4, %f1, %f2, %f3;
	add.s64 	%rd10, %rd6, %rd7;
	st.global.f32 	[%rd10], %f4;
$L__BB0_2:
	ret;

}


// ===== COMPILED SASS (sm_100) =====

	.target	sm_100

	.elftype	@"ET_EXEC"


//--------------------- .note.nv.tkinfo           --------------------------
	.section	.note.nv.tkinfo,"",@"SHT_NOTE"
	.sectionflags	@"SHF_NOTE_NV_TKINFO"
	.tkinfo
        /*0018*/ 	.word	0x00000002
        /*0030*/ 	.string	""
        /*0030*/ 	.string	"ptxas"
        /*0030*/ 	.string	"Cuda compilation tools, release 13.0, V13.0.88"
        /*0030*/ 	.string	"Build cuda_13.0.r13.0/compiler.36424714_0"
        /*0030*/ 	.string	"-arch sm_100 -m 64 "



//--------------------- .note.nv.cuinfo           --------------------------
	.section	.note.nv.cuinfo,"",@"SHT_NOTE"
	.sectionflags	@"SHF_NOTE_NV_CUINFO"
        /*0018*/ 	.short	0x0002
        /*001a*/ 	.short	0x0064
        /*001c*/ 	.short	0x0082
	.zero		2


//--------------------- .nv.info                  --------------------------
	.section	.nv.info,"",@"SHT_CUDA_INFO"
	.align	4


	//----- nvinfo : EIATTR_REGCOUNT
	.align		4
        /*0000*/ 	.byte	0x04, 0x2f
        /*0002*/ 	.short	(.L_1 - .L_0)
	.align		4
.L_0:
        /*0004*/ 	.word	index@(saxpy)
        /*0008*/ 	.word	0x0000000c


	//----- nvinfo : EIATTR_FRAME_SIZE
	.align		4
.L_1:
        /*000c*/ 	.byte	0x04, 0x11
        /*000e*/ 	.short	(.L_3 - .L_2)
	.align		4
.L_2:
        /*0010*/ 	.word	index@(saxpy)
        /*0014*/ 	.word	0x00000000


	//----- nvinfo : EIATTR_MIN_STACK_SIZE
	.align		4
.L_3:
        /*0018*/ 	.byte	0x04, 0x12
        /*001a*/ 	.short	(.L_5 - .L_4)
	.align		4
.L_4:
        /*001c*/ 	.word	index@(saxpy)
        /*0020*/ 	.word	0x00000000
.L_5:


//--------------------- .nv.compat                --------------------------
	.section	.nv.compat,"",@"SHT_CUDA_COMPAT_INFO"
	.align	4
        /*0000*/ 	.byte	0x02, 0x09, 0x00, 0x00, 0x02, 0x02, 0x01, 0x00, 0x02, 0x05, 0x05, 0x00, 0x03, 0x07, 0x01, 0x01
        /*0010*/ 	.byte	0x02, 0x03, 0x00, 0x00, 0x02, 0x06, 0x01, 0x00, 0x04, 0x0b, 0x08, 0x00, 0x09, 0x00, 0x00, 0x00
        /*0020*/ 	.byte	0x00, 0x00, 0x00, 0x00


//--------------------- .nv.info.saxpy            --------------------------
	.section	.nv.info.saxpy,"",@"SHT_CUDA_INFO"
	.sectionflags	@""
	.align	4


	//----- nvinfo : EIATTR_CUDA_API_VERSION
	.align		4
        /*0000*/ 	.byte	0x04, 0x37
        /*0002*/ 	.short	(.L_7 - .L_6)
.L_6:
        /*0004*/ 	.word	0x00000082


	//----- nvinfo : EIATTR_KPARAM_INFO
	.align		4
.L_7:
        /*0008*/ 	.byte	0x04, 0x17
        /*000a*/ 	.short	(.L_9 - .L_8)
.L_8:
        /*000c*/ 	.word	0x00000000
        /*0010*/ 	.short	0x0004
        /*0012*/ 	.short	0x0018
        /*0014*/ 	.byte	0x00, 0xf5, 0x21, 0x00


	//----- nvinfo : EIATTR_KPARAM_INFO
	.align		4
.L_9:
        /*0018*/ 	.byte	0x04, 0x17
        /*001a*/ 	.short	(.L_11 - .L_10)
.L_10:
        /*001c*/ 	.word	0x00000000
        /*0020*/ 	.short	0x0003
        /*0022*/ 	.short	0x0010
        /*0024*/ 	.byte	0x00, 0xf5, 0x21, 0x00


	//----- nvinfo : EIATTR_KPARAM_INFO
	.align		4
.L_11:
        /*0028*/ 	.byte	0x04, 0x17
        /*002a*/ 	.short	(.L_13 - .L_12)
.L_12:
        /*002c*/ 	.word	0x00000000
        /*0030*/ 	.short	0x0002
        /*0032*/ 	.short	0x0008
        /*0034*/ 	.byte	0x00, 0xf5, 0x21, 0x00


	//----- nvinfo : EIATTR_KPARAM_INFO
	.align		4
.L_13:
        /*0038*/ 	.byte	0x04, 0x17
        /*003a*/ 	.short	(.L_15 - .L_14)
.L_14:
        /*003c*/ 	.word	0x00000000
        /*0040*/ 	.short	0x0001
        /*0042*/ 	.short	0x0004
        /*0044*/ 	.byte	0x00, 0xf0, 0x11, 0x00


	//----- nvinfo : EIATTR_KPARAM_INFO
	.align		4
.L_15:
        /*0048*/ 	.byte	0x04, 0x17
        /*004a*/ 	.short	(.L_17 - .L_16)
.L_16:
        /*004c*/ 	.word	0x00000000
        /*0050*/ 	.short	0x0000
        /*0052*/ 	.short	0x0000
        /*0054*/ 	.byte	0x00, 0xf0, 0x11, 0x00


	//----- nvinfo : EIATTR_SPARSE_MMA_MASK
	.align		4
.L_17:
        /*0058*/ 	.byte	0x03, 0x50
        /*005a*/ 	.short	0x0000


	//----- nvinfo : EIATTR_MAXREG_COUNT
	.align		4
        /*005c*/ 	.byte	0x03, 0x1b
        /*005e*/ 	.short	0x00ff


	//----- nvinfo : EIATTR_MERCURY_ISA_VERSION
	.align		4
        /*0060*/ 	.byte	0x03, 0x5f
        /*0062*/ 	.short	0x0101


	//----- nvinfo : EIATTR_VRC_CTA_INIT_COUNT
	.align		4
        /*0064*/ 	.byte	0x02, 0x4a
	.zero		1
	.zero		1


	//----- nvinfo : EIATTR_EXIT_INSTR_OFFSETS
	.align		4
        /*0068*/ 	.byte	0x04, 0x1c
        /*006a*/ 	.short	(.L_19 - .L_18)


	//   ....[0]....
.L_18:
        /*006c*/ 	.word	0x00000070


	//   ....[1]....
        /*0070*/ 	.word	0x00000140


	//----- nvinfo : EIATTR_CBANK_PARAM_SIZE
	.align		4
.L_19:
        /*0074*/ 	.byte	0x03, 0x19
        /*0076*/ 	.short	0x0020


	//----- nvinfo : EIATTR_PARAM_CBANK
	.align		4
        /*0078*/ 	.byte	0x04, 0x0a
        /*007a*/ 	.short	(.L_21 - .L_20)
	.align		4
.L_20:
        /*007c*/ 	.word	index@(.nv.constant0.saxpy)
        /*0080*/ 	.short	0x0380
        /*0082*/ 	.short	0x0020


	//----- nvinfo : EIATTR_SW_WAR
	.align		4
.L_21:
        /*0084*/ 	.byte	0x04, 0x36
        /*0086*/ 	.short	(.L_23 - .L_22)
.L_22:
        /*0088*/ 	.word	0x00000008
.L_23:


//--------------------- .nv.callgraph             --------------------------
	.section	.nv.callgraph,"",@"SHT_CUDA_CALLGRAPH"
	.align	4
	.sectionentsize	8
	.align		4
        /*0000*/ 	.word	0x00000000
	.align		4
        /*0004*/ 	.word	0xffffffff
	.align		4
        /*0008*/ 	.word	0x00000000
	.align		4
        /*000c*/ 	.word	0xfffffffe
	.align		4
        /*0010*/ 	.word	0x00000000
	.align		4
        /*0014*/ 	.word	0xfffffffd
	.align		4
        /*0018*/ 	.word	0x00000000
	.align		4
        /*001c*/ 	.word	0xfffffffc


//--------------------- .text.saxpy               --------------------------
	.section	.text.saxpy,"ax",@progbits
	.align	128
        .global         saxpy
        .type           saxpy,@function
        .size           saxpy,(.L_x_1 - saxpy)
        .other          saxpy,@"STO_CUDA_ENTRY STV_DEFAULT"
saxpy:
.text.saxpy:
[----:B------:R-:W-:Y:S01]  /*0000*/  LDC R1, c[0x0][0x37c] ;  /* 0x0000df00ff017b82 */ /* 0x000fe20000000800 */
[----:B------:R-:W0:Y:S07]  /*0010*/  S2R R0, SR_TID.X ;  /* 0x0000000000007919 */ /* 0x000e2e0000002100 */
[----:B------:R-:W0:Y:S01]  /*0020*/  S2UR UR4, SR_CTAID.X ;  /* 0x00000000000479c3 */ /* 0x000e220000002500 */
[----:B------:R-:W1:Y:S07]  /*0030*/  LDCU UR5, c[0x0][0x380] ;  /* 0x00007000ff0577ac */ /* 0x000e6e0008000800 */
[----:B------:R-:W0:Y:S02]  /*0040*/  LDC R9, c[0x0][0x360] ;  /* 0x0000d800ff097b82 */ /* 0x000e240000000800 */
[----:B0-----:R-:W-:-:S05]  /*0050*/  IMAD R9, R9, UR4, R0 ;  /* 0x0000000409097c24 */ /* 0x001fca000f8e0200 */
[----:B-1----:R-:W-:-:S13]  /*0060*/  ISETP.GE.AND P0, PT, R9, UR5, PT ;  /* 0x0000000509007c0c */ /* 0x002fda000bf06270 */
[----:B------:R-:W-:Y:S05]  /*0070*/  @P0 EXIT ;  /* 0x000000000000094d */ /* 0x000fea0003800000 */
[----:B------:R-:W0:Y:S01]  /*0080*/  LDC.64 R2, c[0x0][0x388] ;  /* 0x0000e200ff027b82 */ /* 0x000e220000000a00 */
[----:B------:R-:W1:Y:S01]  /*0090*/  LDCU.64 UR4, c[0x0][0x358] ;  /* 0x00006b00ff0477ac */ /* 0x000e620008000a00 */
[----:B------:R-:W2:Y:S06]  /*00a0*/  LDCU UR6, c[0x0][0x384] ;  /* 0x00007080ff0677ac */ /* 0x000eac0008000800 */
[----:B------:R-:W3:Y:S08]  /*00b0*/  LDC.64 R4, c[0x0][0x390] ;  /* 0x0000e400ff047b82 */ /* 0x000ef00000000a00 */
[----:B------:R-:W4:Y:S01]  /*00c0*/  LDC.64 R6, c[0x0][0x398] ;  /* 0x0000e600ff067b82 */ /* 0x000f220000000a00 */
[----:B0-----:R-:W-:-:S06]  /*00d0*/  IMAD.WIDE R2, R9, 0x4, R2 ;  /* 0x0000000409027825 */ /* 0x001fcc00078e0202 */
[----:B-1----:R-:W2:Y:S01]  /*00e0*/  LDG.E R2, desc[UR4][R2.64] ;  /* 0x0000000402027981 */ /* 0x002ea2000c1e1900 */
[----:B---3--:R-:W-:-:S06]  /*00f0*/  IMAD.WIDE R4, R9, 0x4, R4 ;  /* 0x0000000409047825 */ /* 0x008fcc00078e0204 */
[----:B------:R-:W2:Y:S01]  /*0100*/  LDG.E R5, desc[UR4][R4.64] ;  /* 0x0000000404057981 */ /* 0x000ea2000c1e1900 */
[----:B----4-:R-:W-:-:S04]  /*0110*/  IMAD.WIDE R6, R9, 0x4, R6 ;  /* 0x0000000409067825 */ /* 0x010fc800078e0206 */
[----:B--2---:R-:W-:-:S05]  /*0120*/  FFMA R9, R2, UR6, R5 ;  /* 0x0000000602097c23 */ /* 0x004fca0008000005 */
[----:B------:R-:W-:Y:S01]  /*0130*/  STG.E desc[UR4][R6.64], R9 ;  /* 0x0000000906007986 */ /* 0x000fe2000c101904 */
[----:B------:R-:W-:Y:S05]  /*0140*/  EXIT ;  /* 0x000000000000794d */ /* 0x000fea0003800000 */
.L_x_0:
[----:B------:R-:W-:-:S00]  /*0150*/  BRA `(.L_x_0) ;  /* 0xfffffffc00fc7947 */ /* 0x000fc0000383ffff */
[----:B------:R-:W-:-:S00]  /*0160*/  NOP ;  /* 0x0000000000007918 */ /* 0x000fc00000000000 */
        /* <DEDUP_REMOVED lines=9> */
.L_x_1:


//--------------------- .nv.shared.reserved.0     --------------------------
	.section	.nv.shared.reserved.0,"aw",@nobits
	.weak		__nv_reservedSMEM_offset_0_alias
	.size		__nv_reservedSMEM_offset_0_alias, 0, 64
	.other		__nv_reservedSMEM_offset_0_alias,@"STO_CUDA_RESERVED_SHARED STV_DEFAULT"
__nv_reservedSMEM_offset_0_alias:
	.zero		0
	.zero		64


//--------------------- .nv.constant0.saxpy       --------------------------
	.section	.nv.constant0.saxpy,"a",@progbits
	.sectionflags	@""
	.align	4
.nv.constant0.saxpy:
	.zero		928


//--------------------- SYMBOLS --------------------------

	.type		.nv.reservedSmem.offset0,@object
	.size		.nv.reservedSmem.offset0,0x4
